//
// Generated by NVIDIA NVVM Compiler
//
// Compiler Build ID: CL-36424714
// Cuda compilation tools, release 13.0, V13.0.88
// Based on NVVM 20.0.0
//

.version 9.0
.target sm_100
.address_size 64

	// .globl	divide

.visible .entry divide(
	.param .u64 .ptr .align 1 divide_param_0,
	.param .u64 .ptr .align 1 divide_param_1,
	.param .u64 .ptr .align 1 divide_param_2,
	.param .u32 divide_param_3
)
{
	.reg .pred 	%p<4>;
	.reg .b32 	%r<10>;
	.reg .b32 	%f<4>;
	.reg .b64 	%rd<15>;

	ld.param.u64 	%rd4, [divide_param_0];
	ld.param.u64 	%rd2, [divide_param_1];
	ld.param.u64 	%rd3, [divide_param_2];
	ld.param.u32 	%r2, [divide_param_3];
	cvta.to.global.u64 	%rd1, %rd4;
	mov.u32 	%r3, %ctaid.y;
	mov.u32 	%r4, %nctaid.x;
	mov.u32 	%r5, %ctaid.x;
	mad.lo.s32 	%r6, %r3, %r4, %r5;
	mov.u32 	%r7, %ntid.x;
	mov.u32 	%r8, %tid.x;
	mad.lo.s32 	%r1, %r6, %r7, %r8;
	setp.ge.s32 	%p1, %r1, %r2;
	@%p1 bra 	$L__BB0_5;
	cvta.to.global.u64 	%rd5, %rd2;
	mul.wide.s32 	%rd6, %r1, 4;
	add.s64 	%rd7, %rd5, %rd6;
	ld.global.nc.f32 	%f1, [%rd7];
	setp.eq.f32 	%p2, %f1, 0f00000000;
	@%p2 bra 	$L__BB0_3;
	cvta.to.global.u64 	%rd8, %rd3;
	add.s64 	%rd10, %rd8, %rd6;
	ld.global.nc.f32 	%f2, [%rd10];
	setp.neu.f32 	%p3, %f2, 0f00000000;
	@%p3 bra 	$L__BB0_4;
$L__BB0_3:
	add.s64 	%rd14, %rd1, %rd6;
	mov.b32 	%r9, 0;
	st.global.u32 	[%rd14], %r9;
	bra.uni 	$L__BB0_5;
$L__BB0_4:
	div.rn.f32 	%f3, %f1, %f2;
	add.s64 	%rd12, %rd1, %rd6;
	st.global.f32 	[%rd12], %f3;
$L__BB0_5:
	ret;

}


// ===== COMPILED SASS (sm_100) =====

	.target	sm_100

	.elftype	@"ET_EXEC"


//--------------------- .note.nv.tkinfo           --------------------------
	.section	.note.nv.tkinfo,"",@"SHT_NOTE"
	.sectionflags	@"SHF_NOTE_NV_TKINFO"
	.tkinfo
        /*0018*/ 	.word	0x00000002
        /*0030*/ 	.string	""
        /*0030*/ 	.string	"ptxas"
        /*0030*/ 	.string	"Cuda compilation tools, release 13.0, V13.0.88"
        /*0030*/ 	.string	"Build cuda_13.0.r13.0/compiler.36424714_0"
        /*0030*/ 	.string	"-arch sm_100 -m 64 "



//--------------------- .note.nv.cuinfo           --------------------------
	.section	.note.nv.cuinfo,"",@"SHT_NOTE"
	.sectionflags	@"SHF_NOTE_NV_CUINFO"
        /*0018*/ 	.short	0x0002
        /*001a*/ 	.short	0x0064
        /*001c*/ 	.short	0x0082
	.zero		2


//--------------------- .nv.info                  --------------------------
	.section	.nv.info,"",@"SHT_CUDA_INFO"
	.align	4


	//----- nvinfo : EIATTR_REGCOUNT
	.align		4
        /*0000*/ 	.byte	0x04, 0x2f
        /*0002*/ 	.short	(.L_1 - .L_0)
	.align		4
.L_0:
        /*0004*/ 	.word	index@(divide)
        /*0008*/ 	.word	0x00000010


	//----- nvinfo : EIATTR_FRAME_SIZE
	.align		4
.L_1:
        /*000c*/ 	.byte	0x04, 0x11
        /*000e*/ 	.short	(.L_3 - .L_2)
	.align		4
.L_2:
        /*0010*/ 	.word	index@($__internal_0_$__cuda_sm3x_div_rn_noftz_f32_slowpath)
        /*0014*/ 	.word	0x00000000


	//----- nvinfo : EIATTR_FRAME_SIZE
	.align		4
.L_3:
        /*0018*/ 	.byte	0x04, 0x11
        /*001a*/ 	.short	(.L_5 - .L_4)
	.align		4
.L_4:
        /*001c*/ 	.word	index@(divide)
        /*0020*/ 	.word	0x00000000


	//----- nvinfo : EIATTR_MIN_STACK_SIZE
	.align		4
.L_5:
        /*0024*/ 	.byte	0x04, 0x12
        /*0026*/ 	.short	(.L_7 - .L_6)
	.align		4
.L_6:
        /*0028*/ 	.word	index@(divide)
        /*002c*/ 	.word	0x00000000
.L_7:


//--------------------- .nv.compat                --------------------------
	.section	.nv.compat,"",@"SHT_CUDA_COMPAT_INFO"
	.align	4
        /*0000*/ 	.byte	0x02, 0x09, 0x00, 0x00, 0x02, 0x02, 0x01, 0x00, 0x02, 0x05, 0x05, 0x00, 0x03, 0x07, 0x01, 0x01
        /*0010*/ 	.byte	0x02, 0x03, 0x00, 0x00, 0x02, 0x06, 0x01, 0x00, 0x04, 0x0b, 0x08, 0x00, 0x01, 0x00, 0x00, 0x00
        /*0020*/ 	.byte	0x00, 0x00, 0x00, 0x00


//--------------------- .nv.info.divide           --------------------------
	.section	.nv.info.divide,"",@"SHT_CUDA_INFO"
	.sectionflags	@""
	.align	4


	//----- nvinfo : EIATTR_CUDA_API_VERSION
	.align		4
        /*0000*/ 	.byte	0x04, 0x37
        /*0002*/ 	.short	(.L_9 - .L_8)
.L_8:
        /*0004*/ 	.word	0x00000082


	//----- nvinfo : EIATTR_KPARAM_INFO
	.align		4
.L_9:
        /*0008*/ 	.byte	0x04, 0x17
        /*000a*/ 	.short	(.L_11 - .L_10)
.L_10:
        /*000c*/ 	.word	0x00000000
        /*0010*/ 	.short	0x0003
        /*0012*/ 	.short	0x0018
        /*0014*/ 	.byte	0x00, 0xf0, 0x11, 0x00


	//----- nvinfo : EIATTR_KPARAM_INFO
	.align		4
.L_11:
        /*0018*/ 	.byte	0x04, 0x17
        /*001a*/ 	.short	(.L_13 - .L_12)
.L_12:
        /*001c*/ 	.word	0x00000000
        /*0020*/ 	.short	0x0002
        /*0022*/ 	.short	0x0010
        /*0024*/ 	.byte	0x00, 0xf5, 0x21, 0x00


	//----- nvinfo : EIATTR_KPARAM_INFO
	.align		4
.L_13:
        /*0028*/ 	.byte	0x04, 0x17
        /*002a*/ 	.short	(.L_15 - .L_14)
.L_14:
        /*002c*/ 	.word	0x00000000
        /*0030*/ 	.short	0x0001
        /*0032*/ 	.short	0x0008
        /*0034*/ 	.byte	0x00, 0xf5, 0x21, 0x00


	//----- nvinfo : EIATTR_KPARAM_INFO
	.align		4
.L_15:
        /*0038*/ 	.byte	0x04, 0x17
        /*003a*/ 	.short	(.L_17 - .L_16)
.L_16:
        /*003c*/ 	.word	0x00000000
        /*0040*/ 	.short	0x0000
        /*0042*/ 	.short	0x0000
        /*0044*/ 	.byte	0x00, 0xf5, 0x21, 0x00


	//----- nvinfo : EIATTR_SPARSE_MMA_MASK
	.align		4
.L_17:
        /*0048*/ 	.byte	0x03, 0x50
        /*004a*/ 	.short	0x0000


	//----- nvinfo : EIATTR_MAXREG_COUNT
	.align		4
        /*004c*/ 	.byte	0x03, 0x1b
        /*004e*/ 	.short	0x00ff


	//----- nvinfo : EIATTR_MERCURY_ISA_VERSION
	.align		4
        /*0050*/ 	.byte	0x03, 0x5f
        /*0052*/ 	.short	0x0101


	//----- nvinfo : EIATTR_VRC_CTA_INIT_COUNT
	.align		4
        /*0054*/ 	.byte	0x02, 0x4a
	.zero		1
	.zero		1


	//----- nvinfo : EIATTR_EXIT_INSTR_OFFSETS
	.align		4
        /*0058*/ 	.byte	0x04, 0x1c
        /*005a*/ 	.short	(.L_19 - .L_18)


	//   ....[0]....
.L_18:
        /*005c*/ 	.word	0x000000a0


	//   ....[1]....
        /*0060*/ 	.word	0x000001b0


	//   ....[2]....
        /*0064*/ 	.word	0x000002c0


	//----- nvinfo : EIATTR_CRS_STACK_SIZE
	.align		4
.L_19:
        /*0068*/ 	.byte	0x04, 0x1e
        /*006a*/ 	.short	(.L_21 - .L_20)
.L_20:
        /*006c*/ 	.word	0x00000000


	//----- nvinfo : EIATTR_CBANK_PARAM_SIZE
	.align		4
.L_21:
        /*0070*/ 	.byte	0x03, 0x19
        /*0072*/ 	.short	0x001c


	//----- nvinfo : EIATTR_PARAM_CBANK
	.align		4
        /*0074*/ 	.byte	0x04, 0x0a
        /*0076*/ 	.short	(.L_23 - .L_22)
	.align		4
.L_22:
        /*0078*/ 	.word	index@(.nv.constant0.divide)
        /*007c*/ 	.short	0x0380
        /*007e*/ 	.short	0x001c


	//----- nvinfo : EIATTR_SW_WAR
	.align		4
.L_23:
        /*0080*/ 	.byte	0x04, 0x36
        /*0082*/ 	.short	(.L_25 - .L_24)
.L_24:
        /*0084*/ 	.word	0x00000008
.L_25:


//--------------------- .nv.callgraph             --------------------------
	.section	.nv.callgraph,"",@"SHT_CUDA_CALLGRAPH"
	.align	4
	.sectionentsize	8
	.align		4
        /*0000*/ 	.word	0x00000000
	.align		4
        /*0004*/ 	.word	0xffffffff
	.align		4
        /*0008*/ 	.word	0x00000000
	.align		4
        /*000c*/ 	.word	0xfffffffe
	.align		4
        /*0010*/ 	.word	0x00000000
	.align		4
        /*0014*/ 	.word	0xfffffffd
	.align		4
        /*0018*/ 	.word	0x00000000
	.align		4
        /*001c*/ 	.word	0xfffffffc


//--------------------- .text.divide              --------------------------
	.section	.text.divide,"ax",@progbits
	.align	128
        .global         divide
        .type           divide,@function
        .size           divide,(.L_x_17 - divide)
        .other          divide,@"STO_CUDA_ENTRY STV_DEFAULT"
divide:
.text.divide:
[----:B------:R-:W-:Y:S01]  /*0000*/  LDC R1, c[0x0][0x37c] ;  /* 0x0000df00ff017b82 */ /* 0x000fe20000000800 */
[----:B------:R-:W0:Y:S07]  /*0010*/  S2R R3, SR_TID.X ;  /* 0x0000000000037919 */ /* 0x000e2e0000002100 */
[----:B------:R-:W-:Y:S01]  /*0020*/  S2UR UR4, SR_CTAID.Y ;  /* 0x00000000000479c3 */ /* 0x000fe20000002600 */
[----:B------:R-:W1:Y:S01]  /*0030*/  LDCU UR5, c[0x0][0x370] ;  /* 0x00006e00ff0577ac */ /* 0x000e620008000800 */
[----:B------:R-:W2:Y:S06]  /*0040*/  LDCU UR7, c[0x0][0x398] ;  /* 0x00007300ff0777ac */ /* 0x000eac0008000800 */
[----:B------:R-:W1:Y:S08]  /*0050*/  S2UR UR6, SR_CTAID.X ;  /* 0x00000000000679c3 */ /* 0x000e700000002500 */
[----:B------:R-:W0:Y:S01]  /*0060*/  LDC R2, c[0x0][0x360] ;  /* 0x0000d800ff027b82 */ /* 0x000e220000000800 */
[----:B-1----:R-:W-:-:S06]  /*0070*/  UIMAD UR4, UR4, UR5, UR6 ;  /* 0x00000005040472a4 */ /* 0x002fcc000f8e0206 */
[----:B0-----:R-:W-:-:S05]  /*0080*/  IMAD R2, R2, UR4, R3 ;  /* 0x0000000402027c24 */ /* 0x001fca000f8e0203 */
[----:B--2---:R-:W-:-:S13]  /*0090*/  ISETP.GE.AND P0, PT, R2, UR7, PT ;  /* 0x0000000702007c0c */ /* 0x004fda000bf06270 */
[----:B------:R-:W-:Y:S05]  /*00a0*/  @P0 EXIT ;  /* 0x000000000000094d */ /* 0x000fea0003800000 */
[----:B------:R-:W0:Y:S01]  /*00b0*/  LDC.64 R4, c[0x0][0x388] ;  /* 0x0000e200ff047b82 */ /* 0x000e220000000a00 */
[----:B------:R-:W1:Y:S01]  /*00c0*/  LDCU.64 UR4, c[0x0][0x358] ;  /* 0x00006b00ff0477ac */ /* 0x000e620008000a00 */
[----:B0-----:R-:W-:-:S05]  /*00d0*/  IMAD.WIDE R4, R2, 0x4, R4 ;  /* 0x0000000402047825 */ /* 0x001fca00078e0204 */
[----:B-1----:R-:W2:Y:S01]  /*00e0*/  LDG.E.CONSTANT R0, desc[UR4][R4.64] ;  /* 0x0000000404007981 */ /* 0x002ea2000c1e9900 */
[----:B------:R-:W-:Y:S01]  /*00f0*/  BSSY.RECONVERGENT B0, `(.L_x_0) ;  /* 0x0000008000007945 */ /* 0x000fe20003800200 */
[----:B--2---:R-:W-:-:S13]  /*0100*/  FSETP.NEU.AND P0, PT, R0, RZ, PT ;  /* 0x000000ff0000720b */ /* 0x004fda0003f0d000 */
[----:B------:R-:W-:Y:S05]  /*0110*/  @!P0 BRA `(.L_x_1) ;  /* 0x0000000000148947 */ /* 0x000fea0003800000 */
[----:B------:R-:W0:Y:S02]  /*0120*/  LDC.64 R4, c[0x0][0x390] ;  /* 0x0000e400ff047b82 */ /* 0x000e240000000a00 */
[----:B0-----:R-:W-:-:S05]  /*0130*/  IMAD.WIDE R4, R2, 0x4, R4 ;  /* 0x0000000402047825 */ /* 0x001fca00078e0204 */
[----:B------:R-:W2:Y:S02]  /*0140*/  LDG.E.CONSTANT R3, desc[UR4][R4.64] ;  /* 0x0000000404037981 */ /* 0x000ea4000c1e9900 */
[----:B--2---:R-:W-:-:S13]  /*0150*/  FSETP.NEU.AND P0, PT, R3, RZ, PT ;  /* 0x000000ff0300720b */ /* 0x004fda0003f0d000 */
[----:B------:R-:W-:Y:S05]  /*0160*/  @P0 BRA `(.L_x_2) ;  /* 0x0000000000140947 */ /* 0x000fea0003800000 */
.L_x_1:
[----:B------:R-:W-:Y:S05]  /*0170*/  BSYNC.RECONVERGENT B0 ;  /* 0x0000000000007941 */ /* 0x000fea0003800200 */
.L_x_0:
[----:B------:R-:W0:Y:S02]  /*0180*/  LDC.64 R4, c[0x0][0x380] ;  /* 0x0000e000ff047b82 */ /* 0x000e240000000a00 */
[----:B0-----:R-:W-:-:S05]  /*0190*/  IMAD.WIDE R2, R2, 0x4, R4 ;  /* 0x0000000402027825 */ /* 0x001fca00078e0204 */
[----:B------:R-:W-:Y:S01]  /*01a0*/  STG.E desc[UR4][R2.64], RZ ;  /* 0x000000ff02007986 */ /* 0x000fe2000c101904 */
[----:B------:R-:W-:Y:S05]  /*01b0*/  EXIT ;  /* 0x000000000000794d */ /* 0x000fea0003800000 */
.L_x_2:
[----:B------:R-:W0:Y:S01]  /*01c0*/  MUFU.RCP R4, R3 ;  /* 0x0000000300047308 */ /* 0x000e220000001000 */
[----:B------:R-:W-:Y:S07]  /*01d0*/  BSSY.RECONVERGENT B1, `(.L_x_3) ;  /* 0x000000b000017945 */ /* 0x000fee0003800200 */
[----:B------:R-:W1:Y:S01]  /*01e0*/  FCHK P0, R0, R3 ;  /* 0x0000000300007302 */ /* 0x000e620000000000 */
[----:B0-----:R-:W-:-:S04]  /*01f0*/  FFMA R5, -R3, R4, 1 ;  /* 0x3f80000003057423 */ /* 0x001fc80000000104 */
[----:B------:R-:W-:-:S04]  /*0200*/  FFMA R5, R4, R5, R4 ;  /* 0x0000000504057223 */ /* 0x000fc80000000004 */
[----:B------:R-:W-:-:S04]  /*0210*/  FFMA R4, R0, R5, RZ ;  /* 0x0000000500047223 */ /* 0x000fc800000000ff */
[----:B------:R-:W-:-:S04]  /*0220*/  FFMA R6, -R3, R4, R0 ;  /* 0x0000000403067223 */ /* 0x000fc80000000100 */
[----:B------:R-:W-:Y:S01]  /*0230*/  FFMA R7, R5, R6, R4 ;  /* 0x0000000605077223 */ /* 0x000fe20000000004 */
[----:B-1----:R-:W-:Y:S06]  /*0240*/  @!P0 BRA `(.L_x_4) ;  /* 0x00000000000c8947 */ /* 0x002fec0003800000 */
[----:B------:R-:W-:-:S07]  /*0250*/  MOV R4, 0x270 ;  /* 0x0000027000047802 */ /* 0x000fce0000000f00 */
[----:B------:R-:W-:Y:S05]  /*0260*/  CALL.REL.NOINC `($__internal_0_$__cuda_sm3x_div_rn_noftz_f32_slowpath) ;  /* 0x0000000000187944 */ /* 0x000fea0003c00000 */
[----:B------:R-:W-:-:S07]  /*0270*/  IMAD.MOV.U32 R7, RZ, RZ, R0 ;  /* 0x000000ffff077224 */ /* 0x000fce00078e0000 */
.L_x_4:
[----:B------:R-:W-:Y:S05]  /*0280*/  BSYNC.RECONVERGENT B1 ;  /* 0x0000000000017941 */ /* 0x000fea0003800200 */
.L_x_3:
[----:B------:R-:W0:Y:S02]  /*0290*/  LDC.64 R4, c[0x0][0x380] ;  /* 0x0000e000ff047b82 */ /* 0x000e240000000a00 */
[----:B0-----:R-:W-:-:S05]  /*02a0*/  IMAD.WIDE R4, R2, 0x4, R4 ;  /* 0x0000000402047825 */ /* 0x001fca00078e0204 */
[----:B------:R-:W-:Y:S01]  /*02b0*/  STG.E desc[UR4][R4.64], R7 ;  /* 0x0000000704007986 */ /* 0x000fe2000c101904 */
[----:B------:R-:W-:Y:S05]  /*02c0*/  EXIT ;  /* 0x000000000000794d */ /* 0x000fea0003800000 */
        .weak           $__internal_0_$__cuda_sm3x_div_rn_noftz_f32_slowpath
        .type           $__internal_0_$__cuda_sm3x_div_rn_noftz_f32_slowpath,@function
        .size           $__internal_0_$__cuda_sm3x_div_rn_noftz_f32_slowpath,(.L_x_17 - $__internal_0_$__cuda_sm3x_div_rn_noftz_f32_slowpath)
$__internal_0_$__cuda_sm3x_div_rn_noftz_f32_slowpath:
[--C-:B------:R-:W-:Y:S01]  /*02d0*/  SHF.R.U32.HI R6, RZ, 0x17, R3.reuse ;  /* 0x00000017ff067819 */ /* 0x100fe20000011603 */
[----:B------:R-:W-:Y:S01]  /*02e0*/  BSSY.RECONVERGENT B2, `(.L_x_5) ;  /* 0x0000064000027945 */ /* 0x000fe20003800200 */
[--C-:B------:R-:W-:Y:S01]  /*02f0*/  SHF.R.U32.HI R5, RZ, 0x17, R0.reuse ;  /* 0x00000017ff057819 */ /* 0x100fe20000011600 */
[----:B------:R-:W-:Y:S01]  /*0300*/  IMAD.MOV.U32 R7, RZ, RZ, R0 ;  /* 0x000000ffff077224 */ /* 0x000fe200078e0000 */
[----:B------:R-:W-:Y:S01]  /*0310*/  LOP3.LUT R6, R6, 0xff, RZ, 0xc0, !PT ;  /* 0x000000ff06067812 */ /* 0x000fe200078ec0ff */
[----:B------:R-:W-:Y:S01]  /*0320*/  IMAD.MOV.U32 R8, RZ, RZ, R3 ;  /* 0x000000ffff087224 */ /* 0x000fe200078e0003 */
[----:B------:R-:W-:-:S03]  /*0330*/  LOP3.LUT R5, R5, 0xff, RZ, 0xc0, !PT ;  /* 0x000000ff05057812 */ /* 0x000fc600078ec0ff */
[----:B------:R-:W-:Y:S02]  /*0340*/  VIADD R11, R6, 0xffffffff ;  /* 0xffffffff060b7836 */ /* 0x000fe40000000000 */
[----:B------:R-:W-:-:S03]  /*0350*/  VIADD R10, R5, 0xffffffff ;  /* 0xffffffff050a7836 */ /* 0x000fc60000000000 */
[----:B------:R-:W-:-:S04]  /*0360*/  ISETP.GT.U32.AND P0, PT, R11, 0xfd, PT ;  /* 0x000000fd0b00780c */ /* 0x000fc80003f04070 */
[----:B------:R-:W-:-:S13]  /*0370*/  ISETP.GT.U32.OR P0, PT, R10, 0xfd, P0 ;  /* 0x000000fd0a00780c */ /* 0x000fda0000704470 */
[----:B------:R-:W-:Y:S01]  /*0380*/  @!P0 IMAD.MOV.U32 R9, RZ, RZ, RZ ;  /* 0x000000ffff098224 */ /* 0x000fe200078e00ff */
[----:B------:R-:W-:Y:S06]  /*0390*/  @!P0 BRA `(.L_x_6) ;  /* 0x00000000005c8947 */ /* 0x000fec0003800000 */
[----:B------:R-:W-:Y:S02]  /*03a0*/  FSETP.GTU.FTZ.AND P0, PT, |R0|, +INF , PT ;  /* 0x7f8000000000780b */ /* 0x000fe40003f1c200 */
[----:B------:R-:W-:-:S04]  /*03b0*/  FSETP.GTU.FTZ.AND P1, PT, |R3|, +INF , PT ;  /* 0x7f8000000300780b */ /* 0x000fc80003f3c200 */
[----:B------:R-:W-:-:S13]  /*03c0*/  PLOP3.LUT P0, PT, P0, P1, PT, 0xf8, 0x8f ;  /* 0x00000000008f781c */ /* 0x000fda0000703f70 */
[----:B------:R-:W-:Y:S05]  /*03d0*/  @P0 BRA `(.L_x_7) ;  /* 0x00000004004c0947 */ /* 0x000fea0003800000 */
[----:B------:R-:W-:-:S13]  /*03e0*/  LOP3.LUT P0, RZ, R8, 0x7fffffff, R7, 0xc8, !PT ;  /* 0x7fffffff08ff7812 */ /* 0x000fda000780c807 */
[----:B------:R-:W-:Y:S05]  /*03f0*/  @!P0 BRA `(.L_x_8) ;  /* 0x00000004003c8947 */ /* 0x000fea0003800000 */
[C---:B------:R-:W-:Y:S02]  /*0400*/  FSETP.NEU.FTZ.AND P2, PT, |R0|.reuse, +INF , PT ;  /* 0x7f8000000000780b */ /* 0x040fe40003f5d200 */
[----:B------:R-:W-:Y:S02]  /*0410*/  FSETP.NEU.FTZ.AND P1, PT, |R3|, +INF , PT ;  /* 0x7f8000000300780b */ /* 0x000fe40003f3d200 */
[----:B------:R-:W-:-:S11]  /*0420*/  FSETP.NEU.FTZ.AND P0, PT, |R0|, +INF , PT ;  /* 0x7f8000000000780b */ /* 0x000fd60003f1d200 */
[----:B------:R-:W-:Y:S05]  /*0430*/  @!P1 BRA !P2, `(.L_x_8) ;  /* 0x00000004002c9947 */ /* 0x000fea0005000000 */
[----:B------:R-:W-:-:S04]  /*0440*/  LOP3.LUT P2, RZ, R7, 0x7fffffff, RZ, 0xc0, !PT ;  /* 0x7fffffff07ff7812 */ /* 0x000fc8000784c0ff */
[----:B------:R-:W-:-:S13]  /*0450*/  PLOP3.LUT P1, PT, P1, P2, PT, 0x2f, 0xf2 ;  /* 0x0000000000f2781c */ /* 0x000fda0000f24577 */
[----:B------:R-:W-:Y:S05]  /*0460*/  @P1 BRA `(.L_x_9) ;  /* 0x0000000400181947 */ /* 0x000fea0003800000 */
[----:B------:R-:W-:-:S04]  /*0470*/  LOP3.LUT P1, RZ, R8, 0x7fffffff, RZ, 0xc0, !PT ;  /* 0x7fffffff08ff7812 */ /* 0x000fc8000782c0ff */
[----:B------:R-:W-:-:S13]  /*0480*/  PLOP3.LUT P0, PT, P0, P1, PT, 0x2f, 0xf2 ;  /* 0x0000000000f2781c */ /* 0x000fda0000702577 */
[----:B------:R-:W-:Y:S05]  /*0490*/  @P0 BRA `(.L_x_10) ;  /* 0x0000000400000947 */ /* 0x000fea0003800000 */
[----:B------:R-:W-:Y:S02]  /*04a0*/  ISETP.GE.AND P0, PT, R10, RZ, PT ;  /* 0x000000ff0a00720c */ /* 0x000fe40003f06270 */
[----:B------:R-:W-:-:S11]  /*04b0*/  ISETP.GE.AND P1, PT, R11, RZ, PT ;  /* 0x000000ff0b00720c */ /* 0x000fd60003f26270 */
[----:B------:R-:W-:Y:S02]  /*04c0*/  @P0 IMAD.MOV.U32 R9, RZ, RZ, RZ ;  /* 0x000000ffff090224 */ /* 0x000fe400078e00ff */
[----:B------:R-:W-:Y:S01]  /*04d0*/  @!P0 FFMA R7, R0, 1.84467440737095516160e+19, RZ ;  /* 0x5f80000000078823 */ /* 0x000fe200000000ff */
[----:B------:R-:W-:Y:S02]  /*04e0*/  @!P0 IMAD.MOV.U32 R9, RZ, RZ, -0x40 ;  /* 0xffffffc0ff098424 */ /* 0x000fe400078e00ff */
[----:B------:R-:W-:Y:S02]  /*04f0*/  @!P1 FFMA R8, R3, 1.84467440737095516160e+19, RZ ;  /* 0x5f80000003089823 */ /* 0x000fe400000000ff */
[----:B------:R-:W-:-:S07]  /*0500*/  @!P1 VIADD R9, R9, 0x40 ;  /* 0x0000004009099836 */ /* 0x000fce0000000000 */
.L_x_6:
[----:B------:R-:W-:Y:S01]  /*0510*/  LEA R3, R6, 0xc0800000, 0x17 ;  /* 0xc080000006037811 */ /* 0x000fe200078eb8ff */
[----:B------:R-:W-:Y:S01]  /*0520*/  VIADD R5, R5, 0xffffff81 ;  /* 0xffffff8105057836 */ /* 0x000fe20000000000 */
[----:B------:R-:W-:Y:S03]  /*0530*/  BSSY.RECONVERGENT B3, `(.L_x_11) ;  /* 0x0000035000037945 */ /* 0x000fe60003800200 */
[----:B------:R-:W-:Y:S01]  /*0540*/  IMAD.IADD R3, R8, 0x1, -R3 ;  /* 0x0000000108037824 */ /* 0x000fe200078e0a03 */
[C---:B------:R-:W-:Y:S01]  /*0550*/  IADD3 R6, PT, PT, R5.reuse, 0x7f, -R6 ;  /* 0x0000007f05067810 */ /* 0x040fe20007ffe806 */
[----:B------:R-:W-:Y:S02]  /*0560*/  IMAD R0, R5, -0x800000, R7 ;  /* 0xff80000005007824 */ /* 0x000fe400078e0207 */
[----:B------:R-:W0:Y:S01]  /*0570*/  MUFU.RCP R8, R3 ;  /* 0x0000000300087308 */ /* 0x000e220000001000 */
[----:B------:R-:W-:Y:S01]  /*0580*/  FADD.FTZ R11, -R3, -RZ ;  /* 0x800000ff030b7221 */ /* 0x000fe20000010100 */
[----:B------:R-:W-:-:S03]  /*0590*/  IMAD.IADD R6, R6, 0x1, R9 ;  /* 0x0000000106067824 */ /* 0x000fc600078e0209 */
[----:B0-----:R-:W-:-:S04]  /*05a0*/  FFMA R13, R8, R11, 1 ;  /* 0x3f800000080d7423 */ /* 0x001fc8000000000b */
[----:B------:R-:W-:-:S04]  /*05b0*/  FFMA R10, R8, R13, R8 ;  /* 0x0000000d080a7223 */ /* 0x000fc80000000008 */
[----:B------:R-:W-:-:S04]  /*05c0*/  FFMA R7, R0, R10, RZ ;  /* 0x0000000a00077223 */ /* 0x000fc800000000ff */
[----:B------:R-:W-:-:S04]  /*05d0*/  FFMA R8, R11, R7, R0 ;  /* 0x000000070b087223 */ /* 0x000fc80000000000 */
[----:B------:R-:W-:-:S04]  /*05e0*/  FFMA R7, R10, R8, R7 ;  /* 0x000000080a077223 */ /* 0x000fc80000000007 */
[----:B------:R-:W-:-:S04]  /*05f0*/  FFMA R8, R11, R7, R0 ;  /* 0x000000070b087223 */ /* 0x000fc80000000000 */
[----:B------:R-:W-:-:S05]  /*0600*/  FFMA R0, R10, R8, R7 ;  /* 0x000000080a007223 */ /* 0x000fca0000000007 */
[----:B------:R-:W-:-:S04]  /*0610*/  SHF.R.U32.HI R3, RZ, 0x17, R0 ;  /* 0x00000017ff037819 */ /* 0x000fc80000011600 */
[----:B------:R-:W-:-:S05]  /*0620*/  LOP3.LUT R3, R3, 0xff, RZ, 0xc0, !PT ;  /* 0x000000ff03037812 */ /* 0x000fca00078ec0ff */
[----:B------:R-:W-:-:S04]  /*0630*/  IMAD.IADD R9, R3, 0x1, R6 ;  /* 0x0000000103097824 */ /* 0x000fc800078e0206 */
[----:B------:R-:W-:-:S05]  /*0640*/  VIADD R3, R9, 0xffffffff ;  /* 0xffffffff09037836 */ /* 0x000fca0000000000 */
[----:B------:R-:W-:-:S13]  /*0650*/  ISETP.GE.U32.AND P0, PT, R3, 0xfe, PT ;  /* 0x000000fe0300780c */ /* 0x000fda0003f06070 */
[----:B------:R-:W-:Y:S05]  /*0660*/  @!P0 BRA `(.L_x_12) ;  /* 0x0000000000808947 */ /* 0x000fea0003800000 */
[----:B------:R-:W-:-:S13]  /*0670*/  ISETP.GT.AND P0, PT, R9, 0xfe, PT ;  /* 0x000000fe0900780c */ /* 0x000fda0003f04270 */
[----:B------:R-:W-:Y:S05]  /*0680*/  @P0 BRA `(.L_x_13) ;  /* 0x00000000006c0947 */ /* 0x000fea0003800000 */
[----:B------:R-:W-:-:S13]  /*0690*/  ISETP.GE.AND P0, PT, R9, 0x1, PT ;  /* 0x000000010900780c */ /* 0x000fda0003f06270 */
[----:B------:R-:W-:Y:S05]  /*06a0*/  @P0 BRA `(.L_x_14) ;  /* 0x0000000000740947 */ /* 0x000fea0003800000 */
[----:B------:R-:W-:Y:S02]  /*06b0*/  ISETP.GE.AND P0, PT, R9, -0x18, PT ;  /* 0xffffffe80900780c */ /* 0x000fe40003f06270 */
[----:B------:R-:W-:-:S11]  /*06c0*/  LOP3.LUT R0, R0, 0x80000000, RZ, 0xc0, !PT ;  /* 0x8000000000007812 */ /* 0x000fd600078ec0ff */
[----:B------:R-:W-:Y:S05]  /*06d0*/  @!P0 BRA `(.L_x_14) ;  /* 0x0000000000688947 */ /* 0x000fea0003800000 */
[CCC-:B------:R-:W-:Y:S01]  /*06e0*/  FFMA.RZ R3, R10.reuse, R8.reuse, R7.reuse ;  /* 0x000000080a037223 */ /* 0x1c0fe2000000c007 */
[CCC-:B------:R-:W-:Y:S01]  /*06f0*/  FFMA.RM R6, R10.reuse, R8.reuse, R7.reuse ;  /* 0x000000080a067223 */ /* 0x1c0fe20000004007 */
[C---:B------:R-:W-:Y:S02]  /*0700*/  ISETP.NE.AND P2, PT, R9.reuse, RZ, PT ;  /* 0x000000ff0900720c */ /* 0x040fe40003f45270 */
[----:B------:R-:W-:Y:S02]  /*0710*/  ISETP.NE.AND P1, PT, R9, RZ, PT ;  /* 0x000000ff0900720c */ /* 0x000fe40003f25270 */
[----:B------:R-:W-:Y:S01]  /*0720*/  LOP3.LUT R5, R3, 0x7fffff, RZ, 0xc0, !PT ;  /* 0x007fffff03057812 */ /* 0x000fe200078ec0ff */
[----:B------:R-:W-:Y:S01]  /*0730*/  FFMA.RP R3, R10, R8, R7 ;  /* 0x000000080a037223 */ /* 0x000fe20000008007 */
[----:B------:R-:W-:Y:S02]  /*0740*/  VIADD R8, R9, 0x20 ;  /* 0x0000002009087836 */ /* 0x000fe40000000000 */
[----:B------:R-:W-:Y:S01]  /*0750*/  LOP3.LUT R5, R5, 0x800000, RZ, 0xfc, !PT ;  /* 0x0080000005057812 */ /* 0x000fe200078efcff */
[----:B------:R-:W-:Y:S01]  /*0760*/  IMAD.MOV R7, RZ, RZ, -R9 ;  /* 0x000000ffff077224 */ /* 0x000fe200078e0a09 */
[----:B------:R-:W-:-:S02]  /*0770*/  FSETP.NEU.FTZ.AND P0, PT, R3, R6, PT ;  /* 0x000000060300720b */ /* 0x000fc40003f1d000 */
[----:B------:R-:W-:Y:S02]  /*0780*/  SHF.L.U32 R8, R5, R8, RZ ;  /* 0x0000000805087219 */ /* 0x000fe400000006ff */
[----:B------:R-:W-:Y:S02]  /*0790*/  SEL R6, R7, RZ, P2 ;  /* 0x000000ff07067207 */ /* 0x000fe40001000000 */
[----:B------:R-:W-:Y:S02]  /*07a0*/  ISETP.NE.AND P1, PT, R8, RZ, P1 ;  /* 0x000000ff0800720c */ /* 0x000fe40000f25270 */
[----:B------:R-:W-:Y:S02]  /*07b0*/  SHF.R.U32.HI R6, RZ, R6, R5 ;  /* 0x00000006ff067219 */ /* 0x000fe40000011605 */
[----:B------:R-:W-:Y:S02]  /*07c0*/  PLOP3.LUT P0, PT, P0, P1, PT, 0xf8, 0x8f ;  /* 0x00000000008f781c */ /* 0x000fe40000703f70 */
[----:B------:R-:W-:-:S02]  /*07d0*/  SHF.R.U32.HI R8, RZ, 0x1, R6 ;  /* 0x00000001ff087819 */ /* 0x000fc40000011606 */
[----:B------:R-:W-:-:S04]  /*07e0*/  SEL R3, RZ, 0x1, !P0 ;  /* 0x00000001ff037807 */ /* 0x000fc80004000000 */
[----:B------:R-:W-:-:S04]  /*07f0*/  LOP3.LUT R3, R3, 0x1, R8, 0xf8, !PT ;  /* 0x0000000103037812 */ /* 0x000fc800078ef808 */
[----:B------:R-:W-:-:S05]  /*0800*/  LOP3.LUT R3, R3, R6, RZ, 0xc0, !PT ;  /* 0x0000000603037212 */ /* 0x000fca00078ec0ff */
[----:B------:R-:W-:-:S05]  /*0810*/  IMAD.IADD R3, R8, 0x1, R3 ;  /* 0x0000000108037824 */ /* 0x000fca00078e0203 */
[----:B------:R-:W-:Y:S01]  /*0820*/  LOP3.LUT R0, R3, R0, RZ, 0xfc, !PT ;  /* 0x0000000003007212 */ /* 0x000fe200078efcff */
[----:B------:R-:W-:Y:S06]  /*0830*/  BRA `(.L_x_14) ;  /* 0x0000000000107947 */ /* 0x000fec0003800000 */
.L_x_13:
[----:B------:R-:W-:-:S04]  /*0840*/  LOP3.LUT R0, R0, 0x80000000, RZ, 0xc0, !PT ;  /* 0x8000000000007812 */ /* 0x000fc800078ec0ff */
[----:B------:R-:W-:Y:S01]  /*0850*/  LOP3.LUT R0, R0, 0x7f800000, RZ, 0xfc, !PT ;  /* 0x7f80000000007812 */ /* 0x000fe200078efcff */
[----:B------:R-:W-:Y:S06]  /*0860*/  BRA `(.L_x_14) ;  /* 0x0000000000047947 */ /* 0x000fec0003800000 */
.L_x_12:
[----:B------:R-:W-:-:S07]  /*0870*/  IMAD R0, R6, 0x800000, R0 ;  /* 0x0080000006007824 */ /* 0x000fce00078e0200 */
.L_x_14:
[----:B------:R-:W-:Y:S05]  /*0880*/  BSYNC.RECONVERGENT B3 ;  /* 0x0000000000037941 */ /* 0x000fea0003800200 */
.L_x_11:
[----:B------:R-:W-:Y:S05]  /*0890*/  BRA `(.L_x_15) ;  /* 0x0000000000207947 */ /* 0x000fea0003800000 */
.L_x_10:
[----:B------:R-:W-:-:S04]  /*08a0*/  LOP3.LUT R0, R8, 0x80000000, R7, 0x48, !PT ;  /* 0x8000000008007812 */ /* 0x000fc800078e4807 */
[----:B------:R-:W-:Y:S01]  /*08b0*/  LOP3.LUT R0, R0, 0x7f800000, RZ, 0xfc, !PT ;  /* 0x7f80000000007812 */ /* 0x000fe200078efcff */
[----:B------:R-:W-:Y:S06]  /*08c0*/  BRA `(.L_x_15) ;  /* 0x0000000000147947 */ /* 0x000fec0003800000 */
.L_x_9:
[----:B------:R-:W-:Y:S01]  /*08d0*/  LOP3.LUT R0, R8, 0x80000000, R7, 0x48, !PT ;  /* 0x8000000008007812 */ /* 0x000fe200078e4807 */
[----:B------:R-:W-:Y:S06]  /*08e0*/  BRA `(.L_x_15) ;  /* 0x00000000000c7947 */ /* 0x000fec0003800000 */
.L_x_8:
[----:B------:R-:W0:Y:S01]  /*08f0*/  MUFU.RSQ R0, -QNAN ;  /* 0xffc0000000007908 */ /* 0x000e220000001400 */
[----:B------:R-:W-:Y:S05]  /*0900*/  BRA `(.L_x_15) ;  /* 0x0000000000047947 */ /* 0x000fea0003800000 */
.L_x_7:
[----:B------:R-:W-:-:S07]  /*0910*/  FADD.FTZ R0, R0, R3 ;  /* 0x0000000300007221 */ /* 0x000fce0000010000 */
.L_x_15:
[----:B------:R-:W-:Y:S05]  /*0920*/  BSYNC.RECONVERGENT B2 ;  /* 0x0000000000027941 */ /* 0x000fea0003800200 */
.L_x_5:
[----:B------:R-:W-:-:S04]  /*0930*/  IMAD.MOV.U32 R5, RZ, RZ, 0x0 ;  /* 0x00000000ff057424 */ /* 0x000fc800078e00ff */
[----:B0-----:R-:W-:Y:S05]  /*0940*/  RET.REL.NODEC R4 `(divide) ;  /* 0xfffffff404ac7950 */ /* 0x001fea0003c3ffff */
.L_x_16:
[----:B------:R-:W-:-:S00]  /*0950*/  BRA `(.L_x_16) ;  /* 0xfffffffc00fc7947 */ /* 0x000fc0000383ffff */
[----:B------:R-:W-:-:S00]  /*0960*/  NOP ;  /* 0x0000000000007918 */ /* 0x000fc00000000000 */
        /* <DEDUP_REMOVED lines=9> */
.L_x_17:


//--------------------- .nv.shared.reserved.0     --------------------------
	.section	.nv.shared.reserved.0,"aw",@nobits
	.weak		__nv_reservedSMEM_offset_0_alias
	.size		__nv_reservedSMEM_offset_0_alias, 0, 64
	.other		__nv_reservedSMEM_offset_0_alias,@"STO_CUDA_RESERVED_SHARED STV_DEFAULT"
__nv_reservedSMEM_offset_0_alias:
	.zero		0
	.zero		64


//--------------------- .nv.constant0.divide      --------------------------
	.section	.nv.constant0.divide,"a",@progbits
	.sectionflags	@""
	.align	4
.nv.constant0.divide:
	.zero		924


//--------------------- SYMBOLS --------------------------

	.type		.nv.reservedSmem.offset0,@object
	.size		.nv.reservedSmem.offset0,0x4
